//
// Generated by NVIDIA NVVM Compiler
//
// Compiler Build ID: CL-36424714
// Cuda compilation tools, release 13.0, V13.0.88
// Based on NVVM 20.0.0
//

.version 9.0
.target sm_100
.address_size 64

	// .globl	_Z6MatAddPA4_fS0_S0_

.visible .entry _Z6MatAddPA4_fS0_S0_(
	.param .u64 .ptr .align 1 _Z6MatAddPA4_fS0_S0__param_0,
	.param .u64 .ptr .align 1 _Z6MatAddPA4_fS0_S0__param_1,
	.param .u64 .ptr .align 1 _Z6MatAddPA4_fS0_S0__param_2
)
{
	.reg .pred 	%p<4>;
	.reg .b32 	%r<10>;
	.reg .b32 	%f<4>;
	.reg .b64 	%rd<15>;

	ld.param.u64 	%rd1, [_Z6MatAddPA4_fS0_S0__param_0];
	ld.param.u64 	%rd2, [_Z6MatAddPA4_fS0_S0__param_1];
	ld.param.u64 	%rd3, [_Z6MatAddPA4_fS0_S0__param_2];
	mov.u32 	%r3, %ctaid.x;
	mov.u32 	%r4, %ntid.x;
	mov.u32 	%r5, %tid.x;
	mad.lo.s32 	%r1, %r3, %r4, %r5;
	mov.u32 	%r6, %ctaid.y;
	mov.u32 	%r7, %ntid.y;
	mov.u32 	%r8, %tid.y;
	mad.lo.s32 	%r9, %r6, %r7, %r8;
	setp.gt.s32 	%p1, %r1, 3;
	setp.gt.u32 	%p2, %r9, 3;
	or.pred  	%p3, %p1, %p2;
	@%p3 bra 	$L__BB0_2;
	cvta.to.global.u64 	%rd4, %rd1;
	cvta.to.global.u64 	%rd5, %rd2;
	cvta.to.global.u64 	%rd6, %rd3;
	mul.wide.s32 	%rd7, %r1, 16;
	add.s64 	%rd8, %rd4, %rd7;
	mul.wide.u32 	%rd9, %r9, 4;
	add.s64 	%rd10, %rd8, %rd9;
	ld.global.f32 	%f1, [%rd10];
	add.s64 	%rd11, %rd5, %rd7;
	add.s64 	%rd12, %rd11, %rd9;
	ld.global.f32 	%f2, [%rd12];
	add.f32 	%f3, %f1, %f2;
	add.s64 	%rd13, %rd6, %rd7;
	add.s64 	%rd14, %rd13, %rd9;
	st.global.f32 	[%rd14], %f3;
$L__BB0_2:
	ret;

}


// ===== COMPILED SASS (sm_100) =====

	.target	sm_100

	.elftype	@"ET_EXEC"


//--------------------- .note.nv.tkinfo           --------------------------
	.section	.note.nv.tkinfo,"",@"SHT_NOTE"
	.sectionflags	@"SHF_NOTE_NV_TKINFO"
	.tkinfo
        /*0018*/ 	.word	0x00000002
        /*0030*/ 	.string	""
        /*0030*/ 	.string	"ptxas"
        /*0030*/ 	.string	"Cuda compilation tools, release 13.0, V13.0.88"
        /*0030*/ 	.string	"Build cuda_13.0.r13.0/compiler.36424714_0"
        /*0030*/ 	.string	"-arch sm_100 -m 64 "



//--------------------- .note.nv.cuinfo           --------------------------
	.section	.note.nv.cuinfo,"",@"SHT_NOTE"
	.sectionflags	@"SHF_NOTE_NV_CUINFO"
        /*0018*/ 	.short	0x0002
        /*001a*/ 	.short	0x0064
        /*001c*/ 	.short	0x0082
	.zero		2


//--------------------- .nv.info                  --------------------------
	.section	.nv.info,"",@"SHT_CUDA_INFO"
	.align	4


	//----- nvinfo : EIATTR_REGCOUNT
	.align		4
        /*0000*/ 	.byte	0x04, 0x2f
        /*0002*/ 	.short	(.L_1 - .L_0)
	.align		4
.L_0:
        /*0004*/ 	.word	index@(_Z6MatAddPA4_fS0_S0_)
        /*0008*/ 	.word	0x0000000e


	//----- nvinfo : EIATTR_FRAME_SIZE
	.align		4
.L_1:
        /*000c*/ 	.byte	0x04, 0x11
        /*000e*/ 	.short	(.L_3 - .L_2)
	.align		4
.L_2:
        /*0010*/ 	.word	index@(_Z6MatAddPA4_fS0_S0_)
        /*0014*/ 	.word	0x00000000


	//----- nvinfo : EIATTR_MIN_STACK_SIZE
	.align		4
.L_3:
        /*0018*/ 	.byte	0x04, 0x12
        /*001a*/ 	.short	(.L_5 - .L_4)
	.align		4
.L_4:
        /*001c*/ 	.word	index@(_Z6MatAddPA4_fS0_S0_)
        /*0020*/ 	.word	0x00000000
.L_5:


//--------------------- .nv.compat                --------------------------
	.section	.nv.compat,"",@"SHT_CUDA_COMPAT_INFO"
	.align	4
        /*0000*/ 	.byte	0x02, 0x09, 0x00, 0x00, 0x02, 0x02, 0x01, 0x00, 0x02, 0x05, 0x05, 0x00, 0x03, 0x07, 0x01, 0x01
        /*0010*/ 	.byte	0x02, 0x03, 0x00, 0x00, 0x02, 0x06, 0x01, 0x00, 0x04, 0x0b, 0x08, 0x00, 0x09, 0x00, 0x00, 0x00
        /*0020*/ 	.byte	0x00, 0x00, 0x00, 0x00


//--------------------- .nv.info._Z6MatAddPA4_fS0_S0_ --------------------------
	.section	.nv.info._Z6MatAddPA4_fS0_S0_,"",@"SHT_CUDA_INFO"
	.sectionflags	@""
	.align	4


	//----- nvinfo : EIATTR_CUDA_API_VERSION
	.align		4
        /*0000*/ 	.byte	0x04, 0x37
        /*0002*/ 	.short	(.L_7 - .L_6)
.L_6:
        /*0004*/ 	.word	0x00000082


	//----- nvinfo : EIATTR_KPARAM_INFO
	.align		4
.L_7:
        /*0008*/ 	.byte	0x04, 0x17
        /*000a*/ 	.short	(.L_9 - .L_8)
.L_8:
        /*000c*/ 	.word	0x00000000
        /*0010*/ 	.short	0x0002
        /*0012*/ 	.short	0x0010
        /*0014*/ 	.byte	0x00, 0xf5, 0x21, 0x00


	//----- nvinfo : EIATTR_KPARAM_INFO
	.align		4
.L_9:
        /*0018*/ 	.byte	0x04, 0x17
        /*001a*/ 	.short	(.L_11 - .L_10)
.L_10:
        /*001c*/ 	.word	0x00000000
        /*0020*/ 	.short	0x0001
        /*0022*/ 	.short	0x0008
        /*0024*/ 	.byte	0x00, 0xf5, 0x21, 0x00


	//----- nvinfo : EIATTR_KPARAM_INFO
	.align		4
.L_11:
        /*0028*/ 	.byte	0x04, 0x17
        /*002a*/ 	.short	(.L_13 - .L_12)
.L_12:
        /*002c*/ 	.word	0x00000000
        /*0030*/ 	.short	0x0000
        /*0032*/ 	.short	0x0000
        /*0034*/ 	.byte	0x00, 0xf5, 0x21, 0x00


	//----- nvinfo : EIATTR_SPARSE_MMA_MASK
	.align		4
.L_13:
        /*0038*/ 	.byte	0x03, 0x50
        /*003a*/ 	.short	0x0000


	//----- nvinfo : EIATTR_MAXREG_COUNT
	.align		4
        /*003c*/ 	.byte	0x03, 0x1b
        /*003e*/ 	.short	0x00ff


	//----- nvinfo : EIATTR_MERCURY_ISA_VERSION
	.align		4
        /*0040*/ 	.byte	0x03, 0x5f
        /*0042*/ 	.short	0x0101


	//----- nvinfo : EIATTR_VRC_CTA_INIT_COUNT
	.align		4
        /*0044*/ 	.byte	0x02, 0x4a
	.zero		1
	.zero		1


	//----- nvinfo : EIATTR_EXIT_INSTR_OFFSETS
	.align		4
        /*0048*/ 	.byte	0x04, 0x1c
        /*004a*/ 	.short	(.L_15 - .L_14)


	//   ....[0]....
.L_14:
        /*004c*/ 	.word	0x000000b0


	//   ....[1]....
        /*0050*/ 	.word	0x000001a0


	//----- nvinfo : EIATTR_CBANK_PARAM_SIZE
	.align		4
.L_15:
        /*0054*/ 	.byte	0x03, 0x19
        /*0056*/ 	.short	0x0018


	//----- nvinfo : EIATTR_PARAM_CBANK
	.align		4
        /*0058*/ 	.byte	0x04, 0x0a
        /*005a*/ 	.short	(.L_17 - .L_16)
	.align		4
.L_16:
        /*005c*/ 	.word	index@(.nv.constant0._Z6MatAddPA4_fS0_S0_)
        /*0060*/ 	.short	0x0380
        /*0062*/ 	.short	0x0018


	//----- nvinfo : EIATTR_SW_WAR
	.align		4
.L_17:
        /*0064*/ 	.byte	0x04, 0x36
        /*0066*/ 	.short	(.L_19 - .L_18)
.L_18:
        /*0068*/ 	.word	0x00000008
.L_19:


//--------------------- .nv.callgraph             --------------------------
	.section	.nv.callgraph,"",@"SHT_CUDA_CALLGRAPH"
	.align	4
	.sectionentsize	8
	.align		4
        /*0000*/ 	.word	0x00000000
	.align		4
        /*0004*/ 	.word	0xffffffff
	.align		4
        /*0008*/ 	.word	0x00000000
	.align		4
        /*000c*/ 	.word	0xfffffffe
	.align		4
        /*0010*/ 	.word	0x00000000
	.align		4
        /*0014*/ 	.word	0xfffffffd
	.align		4
        /*0018*/ 	.word	0x00000000
	.align		4
        /*001c*/ 	.word	0xfffffffc


//--------------------- .text._Z6MatAddPA4_fS0_S0_ --------------------------
	.section	.text._Z6MatAddPA4_fS0_S0_,"ax",@progbits
	.align	128
        .global         _Z6MatAddPA4_fS0_S0_
        .type           _Z6MatAddPA4_fS0_S0_,@function
        .size           _Z6MatAddPA4_fS0_S0_,(.L_x_1 - _Z6MatAddPA4_fS0_S0_)
        .other          _Z6MatAddPA4_fS0_S0_,@"STO_CUDA_ENTRY STV_DEFAULT"
_Z6MatAddPA4_fS0_S0_:
.text._Z6MatAddPA4_fS0_S0_:
[----:B------:R-:W-:Y:S01]  /*0000*/  LDC R1, c[0x0][0x37c] ;  /* 0x0000df00ff017b82 */ /* 0x000fe20000000800 */
[----:B------:R-:W0:Y:S07]  /*0010*/  S2R R2, SR_TID.Y ;  /* 0x0000000000027919 */ /* 0x000e2e0000002200 */
[----:B------:R-:W1:Y:S01]  /*0020*/  LDC R9, c[0x0][0x360] ;  /* 0x0000d800ff097b82 */ /* 0x000e620000000800 */
[----:B------:R-:W1:Y:S07]  /*0030*/  S2R R0, SR_TID.X ;  /* 0x0000000000007919 */ /* 0x000e6e0000002100 */
[----:B------:R-:W0:Y:S08]  /*0040*/  S2UR UR5, SR_CTAID.Y ;  /* 0x00000000000579c3 */ /* 0x000e300000002600 */
[----:B------:R-:W0:Y:S08]  /*0050*/  LDC R11, c[0x0][0x364] ;  /* 0x0000d900ff0b7b82 */ /* 0x000e300000000800 */
[----:B------:R-:W1:Y:S01]  /*0060*/  S2UR UR4, SR_CTAID.X ;  /* 0x00000000000479c3 */ /* 0x000e620000002500 */
[----:B0-----:R-:W-:-:S05]  /*0070*/  IMAD R11, R11, UR5, R2 ;  /* 0x000000050b0b7c24 */ /* 0x001fca000f8e0202 */
[----:B------:R-:W-:Y:S01]  /*0080*/  ISETP.GT.U32.AND P0, PT, R11, 0x3, PT ;  /* 0x000000030b00780c */ /* 0x000fe20003f04070 */
[----:B-1----:R-:W-:-:S05]  /*0090*/  IMAD R9, R9, UR4, R0 ;  /* 0x0000000409097c24 */ /* 0x002fca000f8e0200 */
[----:B------:R-:W-:-:S13]  /*00a0*/  ISETP.GT.OR P0, PT, R9, 0x3, P0 ;  /* 0x000000030900780c */ /* 0x000fda0000704670 */
[----:B------:R-:W-:Y:S05]  /*00b0*/  @P0 EXIT ;  /* 0x000000000000094d */ /* 0x000fea0003800000 */
[----:B------:R-:W0:Y:S01]  /*00c0*/  LDC.64 R2, c[0x0][0x380] ;  /* 0x0000e000ff027b82 */ /* 0x000e220000000a00 */
[----:B------:R-:W1:Y:S07]  /*00d0*/  LDCU.64 UR4, c[0x0][0x358] ;  /* 0x00006b00ff0477ac */ /* 0x000e6e0008000a00 */
[----:B------:R-:W2:Y:S08]  /*00e0*/  LDC.64 R4, c[0x0][0x388] ;  /* 0x0000e200ff047b82 */ /* 0x000eb00000000a00 */
[----:B------:R-:W3:Y:S01]  /*00f0*/  LDC.64 R6, c[0x0][0x390] ;  /* 0x0000e400ff067b82 */ /* 0x000ee20000000a00 */
[----:B0-----:R-:W-:-:S04]  /*0100*/  IMAD.WIDE R2, R9, 0x10, R2 ;  /* 0x0000001009027825 */ /* 0x001fc800078e0202 */
[----:B------:R-:W-:-:S04]  /*0110*/  IMAD.WIDE.U32 R2, R11, 0x4, R2 ;  /* 0x000000040b027825 */ /* 0x000fc800078e0002 */
[----:B--2---:R-:W-:Y:S02]  /*0120*/  IMAD.WIDE R4, R9, 0x10, R4 ;  /* 0x0000001009047825 */ /* 0x004fe400078e0204 */
[----:B-1----:R-:W2:Y:S02]  /*0130*/  LDG.E R2, desc[UR4][R2.64] ;  /* 0x0000000402027981 */ /* 0x002ea4000c1e1900 */
[----:B------:R-:W-:-:S06]  /*0140*/  IMAD.WIDE.U32 R4, R11, 0x4, R4 ;  /* 0x000000040b047825 */ /* 0x000fcc00078e0004 */
[----:B------:R-:W2:Y:S01]  /*0150*/  LDG.E R5, desc[UR4][R4.64] ;  /* 0x0000000404057981 */ /* 0x000ea2000c1e1900 */
[----:B---3--:R-:W-:-:S04]  /*0160*/  IMAD.WIDE R6, R9, 0x10, R6 ;  /* 0x0000001009067825 */ /* 0x008fc800078e0206 */
[----:B------:R-:W-:-:S04]  /*0170*/  IMAD.WIDE.U32 R6, R11, 0x4, R6 ;  /* 0x000000040b067825 */ /* 0x000fc800078e0006 */
[----:B--2---:R-:W-:-:S05]  /*0180*/  FADD R9, R2, R5 ;  /* 0x0000000502097221 */ /* 0x004fca0000000000 */
[----:B------:R-:W-:Y:S01]  /*0190*/  STG.E desc[UR4][R6.64], R9 ;  /* 0x0000000906007986 */ /* 0x000fe2000c101904 */
[----:B------:R-:W-:Y:S05]  /*01a0*/  EXIT ;  /* 0x000000000000794d */ /* 0x000fea0003800000 */
.L_x_0:
[----:B------:R-:W-:-:S00]  /*01b0*/  BRA `(.L_x_0) ;  /* 0xfffffffc00fc7947 */ /* 0x000fc0000383ffff */
[----:B------:R-:W-:-:S00]  /*01c0*/  NOP ;  /* 0x0000000000007918 */ /* 0x000fc00000000000 */
        /* <DEDUP_REMOVED lines=11> */
.L_x_1:


//--------------------- .nv.shared.reserved.0     --------------------------
	.section	.nv.shared.reserved.0,"aw",@nobits
	.weak		__nv_reservedSMEM_offset_0_alias
	.size		__nv_reservedSMEM_offset_0_alias, 0, 64
	.other		__nv_reservedSMEM_offset_0_alias,@"STO_CUDA_RESERVED_SHARED STV_DEFAULT"
__nv_reservedSMEM_offset_0_alias:
	.zero		0
	.zero		64


//--------------------- .nv.constant0._Z6MatAddPA4_fS0_S0_ --------------------------
	.section	.nv.constant0._Z6MatAddPA4_fS0_S0_,"a",@progbits
	.sectionflags	@""
	.align	4
.nv.constant0._Z6MatAddPA4_fS0_S0_:
	.zero		920


//--------------------- SYMBOLS --------------------------

	.type		.nv.reservedSmem.offset0,@object
	.size		.nv.reservedSmem.offset0,0x4
